//
// Generated by NVIDIA NVVM Compiler
//
// Compiler Build ID: CL-36424714
// Cuda compilation tools, release 13.0, V13.0.88
// Based on NVVM 20.0.0
//

.version 9.0
.target sm_100
.address_size 64

	// .globl	_Z6warmupv

.visible .entry _Z6warmupv()
{


	ret;

}
	// .globl	_Z21convolution_1d_kernelPKfS0_Pfii
.visible .entry _Z21convolution_1d_kernelPKfS0_Pfii(
	.param .u64 .ptr .align 1 _Z21convolution_1d_kernelPKfS0_Pfii_param_0,
	.param .u64 .ptr .align 1 _Z21convolution_1d_kernelPKfS0_Pfii_param_1,
	.param .u64 .ptr .align 1 _Z21convolution_1d_kernelPKfS0_Pfii_param_2,
	.param .u32 _Z21convolution_1d_kernelPKfS0_Pfii_param_3,
	.param .u32 _Z21convolution_1d_kernelPKfS0_Pfii_param_4
)
{
	.reg .pred 	%p<11>;
	.reg .b32 	%r<40>;
	.reg .b32 	%f<112>;
	.reg .b64 	%rd<31>;

	ld.param.u64 	%rd11, [_Z21convolution_1d_kernelPKfS0_Pfii_param_0];
	ld.param.u64 	%rd12, [_Z21convolution_1d_kernelPKfS0_Pfii_param_1];
	ld.param.u64 	%rd10, [_Z21convolution_1d_kernelPKfS0_Pfii_param_2];
	ld.param.u32 	%r25, [_Z21convolution_1d_kernelPKfS0_Pfii_param_3];
	ld.param.u32 	%r24, [_Z21convolution_1d_kernelPKfS0_Pfii_param_4];
	cvta.to.global.u64 	%rd1, %rd12;
	cvta.to.global.u64 	%rd2, %rd11;
	mov.u32 	%r1, %tid.x;
	mov.u32 	%r26, %ctaid.x;
	mov.u32 	%r27, %ntid.x;
	mul.lo.s32 	%r2, %r26, %r27;
	add.s32 	%r3, %r2, %r1;
	sub.s32 	%r28, %r25, %r24;
	setp.gt.s32 	%p1, %r3, %r28;
	@%p1 bra 	$L__BB1_15;
	setp.lt.s32 	%p2, %r24, 1;
	mov.f32 	%f111, 0f00000000;
	@%p2 bra 	$L__BB1_14;
	and.b32  	%r4, %r24, 15;
	setp.lt.u32 	%p3, %r24, 16;
	mov.f32 	%f111, 0f00000000;
	mov.b32 	%r36, 0;
	@%p3 bra 	$L__BB1_5;
	and.b32  	%r36, %r24, 2147483632;
	neg.s32 	%r34, %r36;
	add.s64 	%rd3, %rd2, 32;
	add.s64 	%rd29, %rd1, 32;
	mov.f32 	%f111, 0f00000000;
	mov.u32 	%r33, %r3;
$L__BB1_4:
	.pragma "nounroll";
	mul.wide.s32 	%rd13, %r33, 4;
	add.s64 	%rd14, %rd3, %rd13;
	ld.global.f32 	%f18, [%rd14+-32];
	ld.global.f32 	%f19, [%rd29+-32];
	fma.rn.f32 	%f20, %f18, %f19, %f111;
	ld.global.f32 	%f21, [%rd14+-28];
	ld.global.f32 	%f22, [%rd29+-28];
	fma.rn.f32 	%f23, %f21, %f22, %f20;
	ld.global.f32 	%f24, [%rd14+-24];
	ld.global.f32 	%f25, [%rd29+-24];
	fma.rn.f32 	%f26, %f24, %f25, %f23;
	ld.global.f32 	%f27, [%rd14+-20];
	ld.global.f32 	%f28, [%rd29+-20];
	fma.rn.f32 	%f29, %f27, %f28, %f26;
	ld.global.f32 	%f30, [%rd14+-16];
	ld.global.f32 	%f31, [%rd29+-16];
	fma.rn.f32 	%f32, %f30, %f31, %f29;
	ld.global.f32 	%f33, [%rd14+-12];
	ld.global.f32 	%f34, [%rd29+-12];
	fma.rn.f32 	%f35, %f33, %f34, %f32;
	ld.global.f32 	%f36, [%rd14+-8];
	ld.global.f32 	%f37, [%rd29+-8];
	fma.rn.f32 	%f38, %f36, %f37, %f35;
	ld.global.f32 	%f39, [%rd14+-4];
	ld.global.f32 	%f40, [%rd29+-4];
	fma.rn.f32 	%f41, %f39, %f40, %f38;
	ld.global.f32 	%f42, [%rd14];
	ld.global.f32 	%f43, [%rd29];
	fma.rn.f32 	%f44, %f42, %f43, %f41;
	ld.global.f32 	%f45, [%rd14+4];
	ld.global.f32 	%f46, [%rd29+4];
	fma.rn.f32 	%f47, %f45, %f46, %f44;
	ld.global.f32 	%f48, [%rd14+8];
	ld.global.f32 	%f49, [%rd29+8];
	fma.rn.f32 	%f50, %f48, %f49, %f47;
	ld.global.f32 	%f51, [%rd14+12];
	ld.global.f32 	%f52, [%rd29+12];
	fma.rn.f32 	%f53, %f51, %f52, %f50;
	ld.global.f32 	%f54, [%rd14+16];
	ld.global.f32 	%f55, [%rd29+16];
	fma.rn.f32 	%f56, %f54, %f55, %f53;
	ld.global.f32 	%f57, [%rd14+20];
	ld.global.f32 	%f58, [%rd29+20];
	fma.rn.f32 	%f59, %f57, %f58, %f56;
	ld.global.f32 	%f60, [%rd14+24];
	ld.global.f32 	%f61, [%rd29+24];
	fma.rn.f32 	%f62, %f60, %f61, %f59;
	ld.global.f32 	%f63, [%rd14+28];
	ld.global.f32 	%f64, [%rd29+28];
	fma.rn.f32 	%f111, %f63, %f64, %f62;
	add.s32 	%r34, %r34, 16;
	add.s32 	%r33, %r33, 16;
	add.s64 	%rd29, %rd29, 64;
	setp.ne.s32 	%p4, %r34, 0;
	@%p4 bra 	$L__BB1_4;
$L__BB1_5:
	setp.eq.s32 	%p5, %r4, 0;
	@%p5 bra 	$L__BB1_14;
	and.b32  	%r12, %r24, 7;
	setp.lt.u32 	%p6, %r4, 8;
	@%p6 bra 	$L__BB1_8;
	add.s32 	%r30, %r36, %r3;
	mul.wide.s32 	%rd15, %r30, 4;
	add.s64 	%rd16, %rd2, %rd15;
	ld.global.f32 	%f66, [%rd16];
	mul.wide.u32 	%rd17, %r36, 4;
	add.s64 	%rd18, %rd1, %rd17;
	ld.global.f32 	%f67, [%rd18];
	fma.rn.f32 	%f68, %f66, %f67, %f111;
	ld.global.f32 	%f69, [%rd16+4];
	ld.global.f32 	%f70, [%rd18+4];
	fma.rn.f32 	%f71, %f69, %f70, %f68;
	ld.global.f32 	%f72, [%rd16+8];
	ld.global.f32 	%f73, [%rd18+8];
	fma.rn.f32 	%f74, %f72, %f73, %f71;
	ld.global.f32 	%f75, [%rd16+12];
	ld.global.f32 	%f76, [%rd18+12];
	fma.rn.f32 	%f77, %f75, %f76, %f74;
	ld.global.f32 	%f78, [%rd16+16];
	ld.global.f32 	%f79, [%rd18+16];
	fma.rn.f32 	%f80, %f78, %f79, %f77;
	ld.global.f32 	%f81, [%rd16+20];
	ld.global.f32 	%f82, [%rd18+20];
	fma.rn.f32 	%f83, %f81, %f82, %f80;
	ld.global.f32 	%f84, [%rd16+24];
	ld.global.f32 	%f85, [%rd18+24];
	fma.rn.f32 	%f86, %f84, %f85, %f83;
	ld.global.f32 	%f87, [%rd16+28];
	ld.global.f32 	%f88, [%rd18+28];
	fma.rn.f32 	%f111, %f87, %f88, %f86;
	add.s32 	%r36, %r36, 8;
$L__BB1_8:
	setp.eq.s32 	%p7, %r12, 0;
	@%p7 bra 	$L__BB1_14;
	and.b32  	%r15, %r24, 3;
	setp.lt.u32 	%p8, %r12, 4;
	@%p8 bra 	$L__BB1_11;
	add.s32 	%r31, %r36, %r3;
	mul.wide.s32 	%rd19, %r31, 4;
	add.s64 	%rd20, %rd2, %rd19;
	ld.global.f32 	%f90, [%rd20];
	mul.wide.u32 	%rd21, %r36, 4;
	add.s64 	%rd22, %rd1, %rd21;
	ld.global.f32 	%f91, [%rd22];
	fma.rn.f32 	%f92, %f90, %f91, %f111;
	ld.global.f32 	%f93, [%rd20+4];
	ld.global.f32 	%f94, [%rd22+4];
	fma.rn.f32 	%f95, %f93, %f94, %f92;
	ld.global.f32 	%f96, [%rd20+8];
	ld.global.f32 	%f97, [%rd22+8];
	fma.rn.f32 	%f98, %f96, %f97, %f95;
	ld.global.f32 	%f99, [%rd20+12];
	ld.global.f32 	%f100, [%rd22+12];
	fma.rn.f32 	%f111, %f99, %f100, %f98;
	add.s32 	%r36, %r36, 4;
$L__BB1_11:
	setp.eq.s32 	%p9, %r15, 0;
	@%p9 bra 	$L__BB1_14;
	mul.wide.u32 	%rd23, %r36, 4;
	add.s64 	%rd30, %rd1, %rd23;
	add.s32 	%r32, %r1, %r36;
	add.s32 	%r39, %r32, %r2;
	neg.s32 	%r38, %r15;
$L__BB1_13:
	.pragma "nounroll";
	mul.wide.s32 	%rd24, %r39, 4;
	add.s64 	%rd25, %rd2, %rd24;
	ld.global.f32 	%f101, [%rd25];
	ld.global.f32 	%f102, [%rd30];
	fma.rn.f32 	%f111, %f101, %f102, %f111;
	add.s64 	%rd30, %rd30, 4;
	add.s32 	%r39, %r39, 1;
	add.s32 	%r38, %r38, 1;
	setp.ne.s32 	%p10, %r38, 0;
	@%p10 bra 	$L__BB1_13;
$L__BB1_14:
	cvta.to.global.u64 	%rd26, %rd10;
	mul.wide.s32 	%rd27, %r3, 4;
	add.s64 	%rd28, %rd26, %rd27;
	st.global.f32 	[%rd28], %f111;
$L__BB1_15:
	ret;

}


// ===== COMPILED SASS (sm_100) =====

	.target	sm_100

	.elftype	@"ET_EXEC"


//--------------------- .note.nv.tkinfo           --------------------------
	.section	.note.nv.tkinfo,"",@"SHT_NOTE"
	.sectionflags	@"SHF_NOTE_NV_TKINFO"
	.tkinfo
        /*0018*/ 	.word	0x00000002
        /*0030*/ 	.string	""
        /*0030*/ 	.string	"ptxas"
        /*0030*/ 	.string	"Cuda compilation tools, release 13.0, V13.0.88"
        /*0030*/ 	.string	"Build cuda_13.0.r13.0/compiler.36424714_0"
        /*0030*/ 	.string	"-arch sm_100 -m 64 "



//--------------------- .note.nv.cuinfo           --------------------------
	.section	.note.nv.cuinfo,"",@"SHT_NOTE"
	.sectionflags	@"SHF_NOTE_NV_CUINFO"
        /*0018*/ 	.short	0x0002
        /*001a*/ 	.short	0x0064
        /*001c*/ 	.short	0x0082
	.zero		2


//--------------------- .nv.info                  --------------------------
	.section	.nv.info,"",@"SHT_CUDA_INFO"
	.align	4


	//----- nvinfo : EIATTR_REGCOUNT
	.align		4
        /*0000*/ 	.byte	0x04, 0x2f
        /*0002*/ 	.short	(.L_1 - .L_0)
	.align		4
.L_0:
        /*0004*/ 	.word	index@(_Z6warmupv)
        /*0008*/ 	.word	0x00000004


	//----- nvinfo : EIATTR_FRAME_SIZE
	.align		4
.L_1:
        /*000c*/ 	.byte	0x04, 0x11
        /*000e*/ 	.short	(.L_3 - .L_2)
	.align		4
.L_2:
        /*0010*/ 	.word	index@(_Z6warmupv)
        /*0014*/ 	.word	0x00000000


	//----- nvinfo : EIATTR_REGCOUNT
	.align		4
.L_3:
        /*0018*/ 	.byte	0x04, 0x2f
        /*001a*/ 	.short	(.L_5 - .L_4)
	.align		4
.L_4:
        /*001c*/ 	.word	index@(_Z21convolution_1d_kernelPKfS0_Pfii)
        /*0020*/ 	.word	0x0000001e


	//----- nvinfo : EIATTR_FRAME_SIZE
	.align		4
.L_5:
        /*0024*/ 	.byte	0x04, 0x11
        /*0026*/ 	.short	(.L_7 - .L_6)
	.align		4
.L_6:
        /*0028*/ 	.word	index@(_Z21convolution_1d_kernelPKfS0_Pfii)
        /*002c*/ 	.word	0x00000000


	//----- nvinfo : EIATTR_MIN_STACK_SIZE
	.align		4
.L_7:
        /*0030*/ 	.byte	0x04, 0x12
        /*0032*/ 	.short	(.L_9 - .L_8)
	.align		4
.L_8:
        /*0034*/ 	.word	index@(_Z21convolution_1d_kernelPKfS0_Pfii)
        /*0038*/ 	.word	0x00000000


	//----- nvinfo : EIATTR_MIN_STACK_SIZE
	.align		4
.L_9:
        /*003c*/ 	.byte	0x04, 0x12
        /*003e*/ 	.short	(.L_11 - .L_10)
	.align		4
.L_10:
        /*0040*/ 	.word	index@(_Z6warmupv)
        /*0044*/ 	.word	0x00000000
.L_11:


//--------------------- .nv.compat                --------------------------
	.section	.nv.compat,"",@"SHT_CUDA_COMPAT_INFO"
	.align	4
        /*0000*/ 	.byte	0x02, 0x09, 0x00, 0x00, 0x02, 0x02, 0x01, 0x00, 0x02, 0x05, 0x05, 0x00, 0x03, 0x07, 0x01, 0x01
        /*0010*/ 	.byte	0x02, 0x03, 0x00, 0x00, 0x02, 0x06, 0x01, 0x00, 0x04, 0x0b, 0x08, 0x00, 0x09, 0x00, 0x00, 0x00
        /*0020*/ 	.byte	0x00, 0x00, 0x00, 0x00


//--------------------- .nv.info._Z21convolution_1d_kernelPKfS0_Pfii --------------------------
	.section	.nv.info._Z21convolution_1d_kernelPKfS0_Pfii,"",@"SHT_CUDA_INFO"
	.sectionflags	@""
	.align	4


	//----- nvinfo : EIATTR_CUDA_API_VERSION
	.align		4
        /*0000*/ 	.byte	0x04, 0x37
        /*0002*/ 	.short	(.L_13 - .L_12)
.L_12:
        /*0004*/ 	.word	0x00000082


	//----- nvinfo : EIATTR_KPARAM_INFO
	.align		4
.L_13:
        /*0008*/ 	.byte	0x04, 0x17
        /*000a*/ 	.short	(.L_15 - .L_14)
.L_14:
        /*000c*/ 	.word	0x00000000
        /*0010*/ 	.short	0x0004
        /*0012*/ 	.short	0x001c
        /*0014*/ 	.byte	0x00, 0xf0, 0x11, 0x00


	//----- nvinfo : EIATTR_KPARAM_INFO
	.align		4
.L_15:
        /*0018*/ 	.byte	0x04, 0x17
        /*001a*/ 	.short	(.L_17 - .L_16)
.L_16:
        /*001c*/ 	.word	0x00000000
        /*0020*/ 	.short	0x0003
        /*0022*/ 	.short	0x0018
        /*0024*/ 	.byte	0x00, 0xf0, 0x11, 0x00


	//----- nvinfo : EIATTR_KPARAM_INFO
	.align		4
.L_17:
        /*0028*/ 	.byte	0x04, 0x17
        /*002a*/ 	.short	(.L_19 - .L_18)
.L_18:
        /*002c*/ 	.word	0x00000000
        /*0030*/ 	.short	0x0002
        /*0032*/ 	.short	0x0010
        /*0034*/ 	.byte	0x00, 0xf5, 0x21, 0x00


	//----- nvinfo : EIATTR_KPARAM_INFO
	.align		4
.L_19:
        /*0038*/ 	.byte	0x04, 0x17
        /*003a*/ 	.short	(.L_21 - .L_20)
.L_20:
        /*003c*/ 	.word	0x00000000
        /*0040*/ 	.short	0x0001
        /*0042*/ 	.short	0x0008
        /*0044*/ 	.byte	0x00, 0xf5, 0x21, 0x00


	//----- nvinfo : EIATTR_KPARAM_INFO
	.align		4
.L_21:
        /*0048*/ 	.byte	0x04, 0x17
        /*004a*/ 	.short	(.L_23 - .L_22)
.L_22:
        /*004c*/ 	.word	0x00000000
        /*0050*/ 	.short	0x0000
        /*0052*/ 	.short	0x0000
        /*0054*/ 	.byte	0x00, 0xf5, 0x21, 0x00


	//----- nvinfo : EIATTR_SPARSE_MMA_MASK
	.align		4
.L_23:
        /*0058*/ 	.byte	0x03, 0x50
        /*005a*/ 	.short	0x0000


	//----- nvinfo : EIATTR_MAXREG_COUNT
	.align		4
        /*005c*/ 	.byte	0x03, 0x1b
        /*005e*/ 	.short	0x00ff


	//----- nvinfo : EIATTR_MERCURY_ISA_VERSION
	.align		4
        /*0060*/ 	.byte	0x03, 0x5f
        /*0062*/ 	.short	0x0101


	//----- nvinfo : EIATTR_VRC_CTA_INIT_COUNT
	.align		4
        /*0064*/ 	.byte	0x02, 0x4a
	.zero		1
	.zero		1


	//----- nvinfo : EIATTR_EXIT_INSTR_OFFSETS
	.align		4
        /*0068*/ 	.byte	0x04, 0x1c
        /*006a*/ 	.short	(.L_25 - .L_24)


	//   ....[0]....
.L_24:
        /*006c*/ 	.word	0x00000090


	//   ....[1]....
        /*0070*/ 	.word	0x00000a80


	//----- nvinfo : EIATTR_CBANK_PARAM_SIZE
	.align		4
.L_25:
        /*0074*/ 	.byte	0x03, 0x19
        /*0076*/ 	.short	0x0020


	//----- nvinfo : EIATTR_PARAM_CBANK
	.align		4
        /*0078*/ 	.byte	0x04, 0x0a
        /*007a*/ 	.short	(.L_27 - .L_26)
	.align		4
.L_26:
        /*007c*/ 	.word	index@(.nv.constant0._Z21convolution_1d_kernelPKfS0_Pfii)
        /*0080*/ 	.short	0x0380
        /*0082*/ 	.short	0x0020


	//----- nvinfo : EIATTR_SW_WAR
	.align		4
.L_27:
        /*0084*/ 	.byte	0x04, 0x36
        /*0086*/ 	.short	(.L_29 - .L_28)
.L_28:
        /*0088*/ 	.word	0x00000008
.L_29:


//--------------------- .nv.info._Z6warmupv       --------------------------
	.section	.nv.info._Z6warmupv,"",@"SHT_CUDA_INFO"
	.sectionflags	@""
	.align	4


	//----- nvinfo : EIATTR_CUDA_API_VERSION
	.align		4
        /*0000*/ 	.byte	0x04, 0x37
        /*0002*/ 	.short	(.L_31 - .L_30)
.L_30:
        /*0004*/ 	.word	0x00000082


	//----- nvinfo : EIATTR_SPARSE_MMA_MASK
	.align		4
.L_31:
        /*0008*/ 	.byte	0x03, 0x50
        /*000a*/ 	.short	0x0000


	//----- nvinfo : EIATTR_MAXREG_COUNT
	.align		4
        /*000c*/ 	.byte	0x03, 0x1b
        /*000e*/ 	.short	0x00ff


	//----- nvinfo : EIATTR_MERCURY_ISA_VERSION
	.align		4
        /*0010*/ 	.byte	0x03, 0x5f
        /*0012*/ 	.short	0x0101


	//----- nvinfo : EIATTR_VRC_CTA_INIT_COUNT
	.align		4
        /*0014*/ 	.byte	0x02, 0x4a
	.zero		1
	.zero		1


	//----- nvinfo : EIATTR_EXIT_INSTR_OFFSETS
	.align		4
        /*0018*/ 	.byte	0x04, 0x1c
        /*001a*/ 	.short	(.L_33 - .L_32)


	//   ....[0]....
.L_32:
        /*001c*/ 	.word	0x00000010


	//----- nvinfo : EIATTR_SW_WAR
	.align		4
.L_33:
        /*0020*/ 	.byte	0x04, 0x36
        /*0022*/ 	.short	(.L_35 - .L_34)
.L_34:
        /*0024*/ 	.word	0x00000008
.L_35:


//--------------------- .nv.callgraph             --------------------------
	.section	.nv.callgraph,"",@"SHT_CUDA_CALLGRAPH"
	.align	4
	.sectionentsize	8
	.align		4
        /*0000*/ 	.word	0x00000000
	.align		4
        /*0004*/ 	.word	0xffffffff
	.align		4
        /*0008*/ 	.word	0x00000000
	.align		4
        /*000c*/ 	.word	0xfffffffe
	.align		4
        /*0010*/ 	.word	0x00000000
	.align		4
        /*0014*/ 	.word	0xfffffffd
	.align		4
        /*0018*/ 	.word	0x00000000
	.align		4
        /*001c*/ 	.word	0xfffffffc


//--------------------- .text._Z21convolution_1d_kernelPKfS0_Pfii --------------------------
	.section	.text._Z21convolution_1d_kernelPKfS0_Pfii,"ax",@progbits
	.align	128
        .global         _Z21convolution_1d_kernelPKfS0_Pfii
        .type           _Z21convolution_1d_kernelPKfS0_Pfii,@function
        .size           _Z21convolution_1d_kernelPKfS0_Pfii,(.L_x_8 - _Z21convolution_1d_kernelPKfS0_Pfii)
        .other          _Z21convolution_1d_kernelPKfS0_Pfii,@"STO_CUDA_ENTRY STV_DEFAULT"
_Z21convolution_1d_kernelPKfS0_Pfii:
.text._Z21convolution_1d_kernelPKfS0_Pfii:
[----:B------:R-:W-:Y:S01]  /*0000*/  LDC R1, c[0x0][0x37c] ;  /* 0x0000df00ff017b82 */ /* 0x000fe20000000800 */
[----:B------:R-:W0:Y:S07]  /*0010*/  S2R R0, SR_TID.X ;  /* 0x0000000000007919 */ /* 0x000e2e0000002100 */
[----:B------:R-:W1:Y:S01]  /*0020*/  S2UR UR4, SR_CTAID.X ;  /* 0x00000000000479c3 */ /* 0x000e620000002500 */
[----:B------:R-:W1:Y:S01]  /*0030*/  LDCU UR5, c[0x0][0x360] ;  /* 0x00006c00ff0577ac */ /* 0x000e620008000800 */
[----:B------:R-:W2:Y:S01]  /*0040*/  LDCU.64 UR8, c[0x0][0x398] ;  /* 0x00007300ff0877ac */ /* 0x000ea20008000a00 */
[----:B-1----:R-:W-:-:S02]  /*0050*/  UIMAD UR4, UR4, UR5, URZ ;  /* 0x00000005040472a4 */ /* 0x002fc4000f8e02ff */
[----:B--2---:R-:W-:-:S04]  /*0060*/  UIADD3 UR5, UPT, UPT, UR8, -UR9, URZ ;  /* 0x8000000908057290 */ /* 0x004fc8000fffe0ff */
[----:B0-----:R-:W-:-:S04]  /*0070*/  IADD3 R6, PT, PT, R0, UR4, RZ ;  /* 0x0000000400067c10 */ /* 0x001fc8000fffe0ff */
[----:B------:R-:W-:-:S13]  /*0080*/  ISETP.GT.AND P0, PT, R6, UR5, PT ;  /* 0x0000000506007c0c */ /* 0x000fda000bf04270 */
[----:B------:R-:W-:Y:S05]  /*0090*/  @P0 EXIT ;  /* 0x000000000000094d */ /* 0x000fea0003800000 */
[----:B------:R-:W-:Y:S01]  /*00a0*/  UISETP.GE.AND UP0, UPT, UR9, 0x1, UPT ;  /* 0x000000010900788c */ /* 0x000fe2000bf06270 */
[----:B------:R-:W-:Y:S01]  /*00b0*/  HFMA2 R14, -RZ, RZ, 0, 0 ;  /* 0x00000000ff0e7431 */ /* 0x000fe200000001ff */
[----:B------:R-:W0:Y:S07]  /*00c0*/  LDCU.64 UR16, c[0x0][0x358] ;  /* 0x00006b00ff1077ac */ /* 0x000e2e0008000a00 */
[----:B------:R-:W-:Y:S05]  /*00d0*/  BRA.U !UP0, `(.L_x_0) ;  /* 0x00000009085c7547 */ /* 0x000fea000b800000 */
[----:B------:R-:W-:Y:S01]  /*00e0*/  UISETP.GE.U32.AND UP1, UPT, UR9, 0x10, UPT ;  /* 0x000000100900788c */ /* 0x000fe2000bf26070 */
[----:B------:R-:W-:Y:S01]  /*00f0*/  MOV R14, RZ ;  /* 0x000000ff000e7202 */ /* 0x000fe20000000f00 */
[----:B------:R-:W-:Y:S01]  /*0100*/  ULOP3.LUT UR10, UR9, 0xf, URZ, 0xc0, !UPT ;  /* 0x0000000f090a7892 */ /* 0x000fe2000f8ec0ff */
[----:B------:R-:W-:-:S03]  /*0110*/  MOV R9, RZ ;  /* 0x000000ff00097202 */ /* 0x000fc60000000f00 */
[----:B------:R-:W-:-:S03]  /*0120*/  UISETP.NE.AND UP0, UPT, UR10, URZ, UPT ;  /* 0x000000ff0a00728c */ /* 0x000fc6000bf05270 */
[----:B------:R-:W-:Y:S08]  /*0130*/  BRA.U !UP1, `(.L_x_1) ;  /* 0x0000000509147547 */ /* 0x000ff0000b800000 */
[----:B------:R-:W1:Y:S01]  /*0140*/  LDCU.128 UR12, c[0x0][0x380] ;  /* 0x00007000ff0c77ac */ /* 0x000e620008000c00 */
[----:B------:R-:W-:Y:S02]  /*0150*/  MOV R14, RZ ;  /* 0x000000ff000e7202 */ /* 0x000fe40000000f00 */
[----:B------:R-:W-:Y:S01]  /*0160*/  MOV R7, R6 ;  /* 0x0000000600077202 */ /* 0x000fe20000000f00 */
[----:B------:R-:W-:-:S06]  /*0170*/  ULOP3.LUT UR11, UR9, 0x7ffffff0, URZ, 0xc0, !UPT ;  /* 0x7ffffff0090b7892 */ /* 0x000fcc000f8ec0ff */
[----:B------:R-:W-:Y:S01]  /*0180*/  MOV R9, UR11 ;  /* 0x0000000b00097c02 */ /* 0x000fe20008000f00 */
[----:B-1----:R-:W-:Y:S02]  /*0190*/  UIADD3 UR5, UP2, UPT, UR14, 0x20, URZ ;  /* 0x000000200e057890 */ /* 0x002fe4000ff5e0ff */
[----:B------:R-:W-:Y:S02]  /*01a0*/  UIADD3 UR7, UP1, UPT, UR12, 0x20, URZ ;  /* 0x000000200c077890 */ /* 0x000fe4000ff3e0ff */
[----:B------:R-:W-:Y:S02]  /*01b0*/  UIADD3.X UR6, UPT, UPT, URZ, UR15, URZ, UP2, !UPT ;  /* 0x0000000fff067290 */ /* 0x000fe400097fe4ff */
[----:B------:R-:W-:Y:S01]  /*01c0*/  MOV R2, UR5 ;  /* 0x0000000500027c02 */ /* 0x000fe20008000f00 */
[----:B------:R-:W-:Y:S02]  /*01d0*/  UIADD3 UR12, UPT, UPT, -UR11, URZ, URZ ;  /* 0x000000ff0b0c7290 */ /* 0x000fe4000fffe1ff */
[----:B------:R-:W-:Y:S01]  /*01e0*/  UIADD3.X UR8, UPT, UPT, URZ, UR13, URZ, UP1, !UPT ;  /* 0x0000000dff087290 */ /* 0x000fe20008ffe4ff */
[----:B------:R-:W-:-:S11]  /*01f0*/  MOV R3, UR6 ;  /* 0x0000000600037c02 */ /* 0x000fd60008000f00 */
.L_x_2:
[----:B------:R-:W-:Y:S01]  /*0200*/  MOV R4, UR7 ;  /* 0x0000000700047c02 */ /* 0x000fe20008000f00 */
[----:B0-----:R-:W2:Y:S01]  /*0210*/  LDG.E R16, desc[UR16][R2.64+-0x20] ;  /* 0xffffe01002107981 */ /* 0x001ea2000c1e1900 */
[----:B------:R-:W-:-:S03]  /*0220*/  MOV R5, UR8 ;  /* 0x0000000800057c02 */ /* 0x000fc60008000f00 */
[----:B------:R-:W3:Y:S01]  /*0230*/  LDG.E R24, desc[UR16][R2.64+-0x1c] ;  /* 0xffffe41002187981 */ /* 0x000ee2000c1e1900 */
[----:B------:R-:W-:-:S03]  /*0240*/  IMAD.WIDE R4, R7, 0x4, R4 ;  /* 0x0000000407047825 */ /* 0x000fc600078e0204 */
[----:B------:R-:W4:Y:S04]  /*0250*/  LDG.E R18, desc[UR16][R2.64+-0x18] ;  /* 0xffffe81002127981 */ /* 0x000f28000c1e1900 */
[----:B------:R-:W2:Y:S04]  /*0260*/  LDG.E R17, desc[UR16][R4.64+-0x20] ;  /* 0xffffe01004117981 */ /* 0x000ea8000c1e1900 */
[----:B------:R-:W3:Y:S04]  /*0270*/  LDG.E R19, desc[UR16][R4.64+-0x1c] ;  /* 0xffffe41004137981 */ /* 0x000ee8000c1e1900 */
[----:B------:R-:W4:Y:S04]  /*0280*/  LDG.E R21, desc[UR16][R4.64+-0x18] ;  /* 0xffffe81004157981 */ /* 0x000f28000c1e1900 */
[----:B------:R-:W5:Y:S04]  /*0290*/  LDG.E R23, desc[UR16][R2.64+-0x14] ;  /* 0xffffec1002177981 */ /* 0x000f68000c1e1900 */
        /* <DEDUP_REMOVED lines=8> */
[----:B------:R-:W5:Y:S01]  /*0320*/  LDG.E R15, desc[UR16][R4.64+-0x4] ;  /* 0xfffffc10040f7981 */ /* 0x000f62000c1e1900 */
[----:B--2---:R-:W-:-:S03]  /*0330*/  FFMA R16, R17, R16, R14 ;  /* 0x0000001011107223 */ /* 0x004fc6000000000e */
[----:B------:R-:W2:Y:S04]  /*0340*/  LDG.E R14, desc[UR16][R2.64] ;  /* 0x00000010020e7981 */ /* 0x000ea8000c1e1900 */
[----:B------:R-:W2:Y:S01]  /*0350*/  LDG.E R17, desc[UR16][R4.64] ;  /* 0x0000001004117981 */ /* 0x000ea2000c1e1900 */
[----:B---3--:R-:W-:-:S03]  /*0360*/  FFMA R24, R19, R24, R16 ;  /* 0x0000001813187223 */ /* 0x008fc60000000010 */
[----:B------:R-:W3:Y:S01]  /*0370*/  LDG.E R16, desc[UR16][R2.64+0x4] ;  /* 0x0000041002107981 */ /* 0x000ee2000c1e1900 */
[----:B----4-:R-:W-:-:S03]  /*0380*/  FFMA R27, R21, R18, R24 ;  /* 0x00000012151b7223 */ /* 0x010fc60000000018 */
[----:B------:R-:W3:Y:S04]  /*0390*/  LDG.E R19, desc[UR16][R4.64+0x4] ;  /* 0x0000041004137981 */ /* 0x000ee8000c1e1900 */
[----:B------:R-:W4:Y:S01]  /*03a0*/  LDG.E R21, desc[UR16][R2.64+0x8] ;  /* 0x0000081002157981 */ /* 0x000f22000c1e1900 */
[----:B-----5:R-:W-:-:S03]  /*03b0*/  FFMA R24, R20, R23, R27 ;  /* 0x0000001714187223 */ /* 0x020fc6000000001b */
[----:B------:R-:W4:Y:S04]  /*03c0*/  LDG.E R18, desc[UR16][R4.64+0x8] ;  /* 0x0000081004127981 */ /* 0x000f28000c1e1900 */
[----:B------:R-:W5:Y:S01]  /*03d0*/  LDG.E R23, desc[UR16][R2.64+0xc] ;  /* 0x00000c1002177981 */ /* 0x000f62000c1e1900 */
[----:B------:R-:W-:-:S03]  /*03e0*/  FFMA R24, R25, R22, R24 ;  /* 0x0000001619187223 */ /* 0x000fc60000000018 */
[----:B------:R-:W5:Y:S04]  /*03f0*/  LDG.E R20, desc[UR16][R4.64+0xc] ;  /* 0x00000c1004147981 */ /* 0x000f68000c1e1900 */
[----:B------:R-:W5:Y:S01]  /*0400*/  LDG.E R25, desc[UR16][R2.64+0x10] ;  /* 0x0000101002197981 */ /* 0x000f62000c1e1900 */
[----:B------:R-:W-:-:S03]  /*0410*/  FFMA R24, R11, R8, R24 ;  /* 0x000000080b187223 */ /* 0x000fc60000000018 */
[----:B------:R-:W5:Y:S04]  /*0420*/  LDG.E R22, desc[UR16][R4.64+0x10] ;  /* 0x0000101004167981 */ /* 0x000f68000c1e1900 */
[----:B------:R-:W5:Y:S01]  /*0430*/  LDG.E R11, desc[UR16][R2.64+0x14] ;  /* 0x00001410020b7981 */ /* 0x000f62000c1e1900 */
[----:B------:R-:W-:-:S03]  /*0440*/  FFMA R26, R13, R10, R24 ;  /* 0x0000000a0d1a7223 */ /* 0x000fc60000000018 */
[----:B------:R-:W5:Y:S04]  /*0450*/  LDG.E R8, desc[UR16][R4.64+0x14] ;  /* 0x0000141004087981 */ /* 0x000f68000c1e1900 */
[----:B------:R-:W5:Y:S04]  /*0460*/  LDG.E R10, desc[UR16][R2.64+0x18] ;  /* 0x00001810020a7981 */ /* 0x000f68000c1e1900 */
[----:B------:R-:W5:Y:S04]  /*0470*/  LDG.E R13, desc[UR16][R4.64+0x18] ;  /* 0x00001810040d7981 */ /* 0x000f68000c1e1900 */
[----:B------:R-:W5:Y:S04]  /*0480*/  LDG.E R24, desc[UR16][R4.64+0x1c] ;  /* 0x00001c1004187981 */ /* 0x000f68000c1e1900 */
[----:B------:R0:W5:Y:S01]  /*0490*/  LDG.E R27, desc[UR16][R2.64+0x1c] ;  /* 0x00001c10021b7981 */ /* 0x000162000c1e1900 */
[----:B------:R-:W-:Y:S01]  /*04a0*/  FFMA R12, R15, R12, R26 ;  /* 0x0000000c0f0c7223 */ /* 0x000fe2000000001a */
[----:B------:R-:W-:-:S04]  /*04b0*/  UIADD3 UR12, UPT, UPT, UR12, 0x10, URZ ;  /* 0x000000100c0c7890 */ /* 0x000fc8000fffe0ff */
[----:B------:R-:W-:Y:S01]  /*04c0*/  UISETP.NE.AND UP1, UPT, UR12, URZ, UPT ;  /* 0x000000ff0c00728c */ /* 0x000fe2000bf25270 */
[----:B0-----:R-:W-:Y:S02]  /*04d0*/  IADD3 R2, P0, PT, R2, 0x40, RZ ;  /* 0x0000004002027810 */ /* 0x001fe40007f1e0ff */
[----:B------:R-:W-:Y:S02]  /*04e0*/  IADD3 R7, PT, PT, R7, 0x10, RZ ;  /* 0x0000001007077810 */ /* 0x000fe40007ffe0ff */
[----:B------:R-:W-:Y:S01]  /*04f0*/  IADD3.X R3, PT, PT, RZ, R3, RZ, P0, !PT ;  /* 0x00000003ff037210 */ /* 0x000fe200007fe4ff */
[----:B--2---:R-:W-:-:S04]  /*0500*/  FFMA R12, R17, R14, R12 ;  /* 0x0000000e110c7223 */ /* 0x004fc8000000000c */
[----:B---3--:R-:W-:-:S04]  /*0510*/  FFMA R19, R19, R16, R12 ;  /* 0x0000001013137223 */ /* 0x008fc8000000000c */
[----:B----4-:R-:W-:-:S04]  /*0520*/  FFMA R19, R18, R21, R19 ;  /* 0x0000001512137223 */ /* 0x010fc80000000013 */
[----:B-----5:R-:W-:-:S04]  /*0530*/  FFMA R19, R20, R23, R19 ;  /* 0x0000001714137223 */ /* 0x020fc80000000013 */
[----:B------:R-:W-:-:S04]  /*0540*/  FFMA R19, R22, R25, R19 ;  /* 0x0000001916137223 */ /* 0x000fc80000000013 */
[----:B------:R-:W-:-:S04]  /*0550*/  FFMA R8, R8, R11, R19 ;  /* 0x0000000b08087223 */ /* 0x000fc80000000013 */
[----:B------:R-:W-:-:S04]  /*0560*/  FFMA R13, R13, R10, R8 ;  /* 0x0000000a0d0d7223 */ /* 0x000fc80000000008 */
[----:B------:R-:W-:Y:S01]  /*0570*/  FFMA R14, R24, R27, R13 ;  /* 0x0000001b180e7223 */ /* 0x000fe2000000000d */
[----:B------:R-:W-:Y:S06]  /*0580*/  BRA.U UP1, `(.L_x_2) ;  /* 0xfffffffd011c7547 */ /* 0x000fec000b83ffff */
.L_x_1:
[----:B------:R-:W-:Y:S05]  /*0590*/  BRA.U !UP0, `(.L_x_0) ;  /* 0x00000005082c7547 */ /* 0x000fea000b800000 */
[----:B------:R-:W-:Y:S02]  /*05a0*/  UISETP.GE.U32.AND UP0, UPT, UR10, 0x8, UPT ;  /* 0x000000080a00788c */ /* 0x000fe4000bf06070 */
[----:B------:R-:W-:-:S04]  /*05b0*/  ULOP3.LUT UR6, UR9, 0x7, URZ, 0xc0, !UPT ;  /* 0x0000000709067892 */ /* 0x000fc8000f8ec0ff */
[----:B------:R-:W-:-:S03]  /*05c0*/  UISETP.NE.AND UP1, UPT, UR6, URZ, UPT ;  /* 0x000000ff0600728c */ /* 0x000fc6000bf25270 */
[----:B------:R-:W-:Y:S08]  /*05d0*/  BRA.U !UP0, `(.L_x_3) ;  /* 0x0000000108787547 */ /* 0x000ff0000b800000 */
[----:B------:R-:W1:Y:S01]  /*05e0*/  LDC.64 R2, c[0x0][0x380] ;  /* 0x0000e000ff027b82 */ /* 0x000e620000000a00 */
[----:B------:R-:W-:-:S07]  /*05f0*/  IADD3 R7, PT, PT, R6, R9, RZ ;  /* 0x0000000906077210 */ /* 0x000fce0007ffe0ff */
[----:B------:R-:W2:Y:S01]  /*0600*/  LDC.64 R4, c[0x0][0x388] ;  /* 0x0000e200ff047b82 */ /* 0x000ea20000000a00 */
[----:B-1----:R-:W-:-:S05]  /*0610*/  IMAD.WIDE R2, R7, 0x4, R2 ;  /* 0x0000000407027825 */ /* 0x002fca00078e0202 */
[----:B0-----:R-:W3:Y:S01]  /*0620*/  LDG.E R11, desc[UR16][R2.64] ;  /* 0x00000010020b7981 */ /* 0x001ee2000c1e1900 */
[----:B--2---:R-:W-:-:S03]  /*0630*/  IMAD.WIDE.U32 R4, R9, 0x4, R4 ;  /* 0x0000000409047825 */ /* 0x004fc600078e0004 */
[----:B------:R-:W2:Y:S04]  /*0640*/  LDG.E R13, desc[UR16][R2.64+0x4] ;  /* 0x00000410020d7981 */ /* 0x000ea8000c1e1900 */
[----:B------:R-:W3:Y:S04]  /*0650*/  LDG.E R10, desc[UR16][R4.64] ;  /* 0x00000010040a7981 */ /* 0x000ee8000c1e1900 */
[----:B------:R-:W2:Y:S04]  /*0660*/  LDG.E R12, desc[UR16][R4.64+0x4] ;  /* 0x00000410040c7981 */ /* 0x000ea8000c1e1900 */
[----:B------:R-:W4:Y:S04]  /*0670*/  LDG.E R15, desc[UR16][R2.64+0x8] ;  /* 0x00000810020f7981 */ /* 0x000f28000c1e1900 */
        /* <DEDUP_REMOVED lines=11> */
[----:B------:R-:W-:Y:S01]  /*0730*/  IADD3 R9, PT, PT, R9, 0x8, RZ ;  /* 0x0000000809097810 */ /* 0x000fe20007ffe0ff */
[----:B---3--:R-:W-:-:S04]  /*0740*/  FFMA R10, R11, R10, R14 ;  /* 0x0000000a0b0a7223 */ /* 0x008fc8000000000e */
[----:B--2---:R-:W-:-:S04]  /*0750*/  FFMA R10, R13, R12, R10 ;  /* 0x0000000c0d0a7223 */ /* 0x004fc8000000000a */
[----:B----4-:R-:W-:-:S04]  /*0760*/  FFMA R10, R15, R16, R10 ;  /* 0x000000100f0a7223 */ /* 0x010fc8000000000a */
[----:B-----5:R-:W-:-:S04]  /*0770*/  FFMA R10, R17, R18, R10 ;  /* 0x00000012110a7223 */ /* 0x020fc8000000000a */
[----:B------:R-:W-:-:S04]  /*0780*/  FFMA R10, R19, R20, R10 ;  /* 0x00000014130a7223 */ /* 0x000fc8000000000a */
[----:B------:R-:W-:-:S04]  /*0790*/  FFMA R10, R21, R22, R10 ;  /* 0x00000016150a7223 */ /* 0x000fc8000000000a */
[----:B------:R-:W-:-:S04]  /*07a0*/  FFMA R7, R7, R8, R10 ;  /* 0x0000000807077223 */ /* 0x000fc8000000000a */
[----:B------:R-:W-:-:S07]  /*07b0*/  FFMA R14, R24, R23, R7 ;  /* 0x00000017180e7223 */ /* 0x000fce0000000007 */
.L_x_3:
        /* <DEDUP_REMOVED lines=17> */
[----:B------:R-:W5:Y:S01]  /*08d0*/  LDG.E R15, desc[UR16][R4.64+0xc] ;  /* 0x00000c10040f7981 */ /* 0x000f62000c1e1900 */
[----:B------:R-:W-:Y:S01]  /*08e0*/  IADD3 R9, PT, PT, R9, 0x4, RZ ;  /* 0x0000000409097810 */ /* 0x000fe20007ffe0ff */
[----:B---3--:R-:W-:-:S04]  /*08f0*/  FFMA R7, R7, R8, R14 ;  /* 0x0000000807077223 */ /* 0x008fc8000000000e */
[----:B--2---:R-:W-:-:S04]  /*0900*/  FFMA R7, R10, R11, R7 ;  /* 0x0000000b0a077223 */ /* 0x004fc80000000007 */
[----:B----4-:R-:W-:-:S04]  /*0910*/  FFMA R7, R12, R13, R7 ;  /* 0x0000000d0c077223 */ /* 0x010fc80000000007 */
[----:B-----5:R-:W-:-:S07]  /*0920*/  FFMA R14, R16, R15, R7 ;  /* 0x0000000f100e7223 */ /* 0x020fce0000000007 */
.L_x_4:
[----:B------:R-:W-:Y:S05]  /*0930*/  BRA.U !UP1, `(.L_x_0) ;  /* 0x0000000109447547 */ /* 0x000fea000b800000 */
[----:B------:R-:W1:Y:S01]  /*0940*/  LDC.64 R2, c[0x0][0x388] ;  /* 0x0000e200ff027b82 */ /* 0x000e620000000a00 */
[----:B------:R-:W-:-:S07]  /*0950*/  UIADD3 UR5, UPT, UPT, -UR5, URZ, URZ ;  /* 0x000000ff05057290 */ /* 0x000fce000fffe1ff */
[----:B------:R-:W2:Y:S01]  /*0960*/  LDC.64 R10, c[0x0][0x380] ;  /* 0x0000e000ff0a7b82 */ /* 0x000ea20000000a00 */
[----:B-1----:R-:W-:Y:S01]  /*0970*/  IMAD.WIDE.U32 R2, R9, 0x4, R2 ;  /* 0x0000000409027825 */ /* 0x002fe200078e0002 */
[----:B------:R-:W-:Y:S02]  /*0980*/  IADD3 R9, PT, PT, R0, UR4, R9 ;  /* 0x0000000400097c10 */ /* 0x000fe4000fffe009 */
[----:B------:R-:W-:Y:S02]  /*0990*/  MOV R4, R2 ;  /* 0x0000000200047202 */ /* 0x000fe40000000f00 */
[----:B------:R-:W-:-:S07]  /*09a0*/  MOV R5, R3 ;  /* 0x0000000300057202 */ /* 0x000fce0000000f00 */
.L_x_5:
[----:B--2---:R-:W-:Y:S01]  /*09b0*/  IMAD.WIDE R2, R9, 0x4, R10 ;  /* 0x0000000409027825 */ /* 0x004fe200078e020a */
[----:B0-----:R0:W2:Y:S05]  /*09c0*/  LDG.E R0, desc[UR16][R4.64] ;  /* 0x0000001004007981 */ /* 0x0010aa000c1e1900 */
[----:B------:R-:W2:Y:S01]  /*09d0*/  LDG.E R3, desc[UR16][R2.64] ;  /* 0x0000001002037981 */ /* 0x000ea2000c1e1900 */
[----:B------:R-:W-:-:S04]  /*09e0*/  UIADD3 UR5, UPT, UPT, UR5, 0x1, URZ ;  /* 0x0000000105057890 */ /* 0x000fc8000fffe0ff */
[----:B------:R-:W-:Y:S01]  /*09f0*/  UISETP.NE.AND UP0, UPT, UR5, URZ, UPT ;  /* 0x000000ff0500728c */ /* 0x000fe2000bf05270 */
[----:B0-----:R-:W-:Y:S02]  /*0a00*/  IADD3 R4, P0, PT, R4, 0x4, RZ ;  /* 0x0000000404047810 */ /* 0x001fe40007f1e0ff */
[----:B------:R-:W-:Y:S02]  /*0a10*/  IADD3 R9, PT, PT, R9, 0x1, RZ ;  /* 0x0000000109097810 */ /* 0x000fe40007ffe0ff */
[----:B------:R-:W-:Y:S01]  /*0a20*/  IADD3.X R5, PT, PT, RZ, R5, RZ, P0, !PT ;  /* 0x00000005ff057210 */ /* 0x000fe200007fe4ff */
[----:B--2---:R-:W-:-:S03]  /*0a30*/  FFMA R14, R3, R0, R14 ;  /* 0x00000000030e7223 */ /* 0x004fc6000000000e */
[----:B------:R-:W-:Y:S05]  /*0a40*/  BRA.U UP0, `(.L_x_5) ;  /* 0xfffffffd00d87547 */ /* 0x000fea000b83ffff */
.L_x_0:
[----:B------:R-:W1:Y:S02]  /*0a50*/  LDC.64 R2, c[0x0][0x390] ;  /* 0x0000e400ff027b82 */ /* 0x000e640000000a00 */
[----:B-1----:R-:W-:-:S05]  /*0a60*/  IMAD.WIDE R6, R6, 0x4, R2 ;  /* 0x0000000406067825 */ /* 0x002fca00078e0202 */
[----:B0-----:R-:W-:Y:S01]  /*0a70*/  STG.E desc[UR16][R6.64], R14 ;  /* 0x0000000e06007986 */ /* 0x001fe2000c101910 */
[----:B------:R-:W-:Y:S05]  /*0a80*/  EXIT ;  /* 0x000000000000794d */ /* 0x000fea0003800000 */
.L_x_6:
[----:B------:R-:W-:-:S00]  /*0a90*/  BRA `(.L_x_6) ;  /* 0xfffffffc00fc7947 */ /* 0x000fc0000383ffff */
[----:B------:R-:W-:-:S00]  /*0aa0*/  NOP ;  /* 0x0000000000007918 */ /* 0x000fc00000000000 */
        /* <DEDUP_REMOVED lines=13> */
.L_x_8:


//--------------------- .text._Z6warmupv          --------------------------
	.section	.text._Z6warmupv,"ax",@progbits
	.align	128
        .global         _Z6warmupv
        .type           _Z6warmupv,@function
        .size           _Z6warmupv,(.L_x_9 - _Z6warmupv)
        .other          _Z6warmupv,@"STO_CUDA_ENTRY STV_DEFAULT"
_Z6warmupv:
.text._Z6warmupv:
[----:B------:R-:W-:Y:S01]  /*0000*/  LDC R1, c[0x0][0x37c] ;  /* 0x0000df00ff017b82 */ /* 0x000fe20000000800 */
[----:B------:R-:W-:Y:S05]  /*0010*/  EXIT ;  /* 0x000000000000794d */ /* 0x000fea0003800000 */
.L_x_7:
        /* <DEDUP_REMOVED lines=14> */
.L_x_9:


//--------------------- .nv.shared.reserved.0     --------------------------
	.section	.nv.shared.reserved.0,"aw",@nobits
	.weak		__nv_reservedSMEM_offset_0_alias
	.size		__nv_reservedSMEM_offset_0_alias, 0, 64
	.other		__nv_reservedSMEM_offset_0_alias,@"STO_CUDA_RESERVED_SHARED STV_DEFAULT"
__nv_reservedSMEM_offset_0_alias:
	.zero		0
	.zero		64


//--------------------- .nv.constant0._Z21convolution_1d_kernelPKfS0_Pfii --------------------------
	.section	.nv.constant0._Z21convolution_1d_kernelPKfS0_Pfii,"a",@progbits
	.sectionflags	@""
	.align	4
.nv.constant0._Z21convolution_1d_kernelPKfS0_Pfii:
	.zero		928


//--------------------- .nv.constant0._Z6warmupv  --------------------------
	.section	.nv.constant0._Z6warmupv,"a",@progbits
	.sectionflags	@""
	.align	4
.nv.constant0._Z6warmupv:
	.zero		896


//--------------------- SYMBOLS --------------------------

	.type		.nv.reservedSmem.offset0,@object
	.size		.nv.reservedSmem.offset0,0x4
